//
// Generated by NVIDIA NVVM Compiler
//
// Compiler Build ID: CL-36424714
// Cuda compilation tools, release 13.0, V13.0.88
// Based on NVVM 20.0.0
//

.version 9.0
.target sm_100
.address_size 64

	// .globl	move

.visible .entry move(
	.param .u32 move_param_0,
	.param .u32 move_param_1,
	.param .u64 .ptr .align 1 move_param_2
)
{
	.reg .pred 	%p<17>;
	.reg .b16 	%rs<6>;
	.reg .b32 	%r<26>;
	.reg .b64 	%rd<7>;

	ld.param.u32 	%r7, [move_param_0];
	ld.param.u32 	%r6, [move_param_1];
	ld.param.u64 	%rd2, [move_param_2];
	cvta.to.global.u64 	%rd1, %rd2;
	mov.u32 	%r9, %ctaid.x;
	mov.u32 	%r10, %ntid.x;
	mov.u32 	%r11, %tid.x;
	mad.lo.s32 	%r12, %r9, %r10, %r11;
	setp.lt.s32 	%p1, %r12, 3;
	shl.b32 	%r2, %r12, 1;
	or.b32  	%r13, %r2, 1;
	setp.ge.s32 	%p2, %r13, %r7;
	or.pred  	%p3, %p1, %p2;
	@%p3 bra 	$L__BB0_5;
	add.s32 	%r16, %r2, %r6;
	add.s32 	%r17, %r16, -2;
	mul.wide.s32 	%rd3, %r17, 4;
	add.s64 	%rd4, %rd1, %rd3;
	ld.global.u8 	%rs1, [%rd4];
	ld.global.u32 	%r18, [%rd4+8];
	cvt.u16.u32 	%rs2, %r18;
	and.b16  	%rs3, %rs2, 255;
	ld.global.u32 	%r20, [%rd4+16];
	and.b32  	%r3, %r20, 255;
	setp.eq.s16 	%p4, %rs1, 0;
	setp.ne.s16 	%p5, %rs3, 0;
	setp.ne.s32 	%p6, %r3, 0;
	and.pred  	%p7, %p5, %p6;
	and.pred  	%p8, %p7, %p4;
	mov.b32 	%r25, 1;
	@%p8 bra 	$L__BB0_4;
	setp.ne.s16 	%p9, %rs1, 0;
	setp.eq.s16 	%p10, %rs3, 0;
	and.pred  	%p11, %p9, %p10;
	@%p11 bra 	$L__BB0_4;
	setp.ne.s16 	%p12, %rs1, 0;
	setp.ne.s32 	%p13, %r3, 0;
	setp.ne.s16 	%p14, %rs3, 0;
	and.pred  	%p15, %p12, %p14;
	and.pred  	%p16, %p15, %p13;
	selp.u32 	%r25, 1, 0, %p16;
$L__BB0_4:
	sub.s32 	%r24, %r2, %r6;
	mul.wide.s32 	%rd5, %r24, 4;
	add.s64 	%rd6, %rd1, %rd5;
	st.global.u32 	[%rd6+4], %r25;
$L__BB0_5:
	ret;

}


// ===== COMPILED SASS (sm_100) =====

	.target	sm_100

	.elftype	@"ET_EXEC"


//--------------------- .note.nv.tkinfo           --------------------------
	.section	.note.nv.tkinfo,"",@"SHT_NOTE"
	.sectionflags	@"SHF_NOTE_NV_TKINFO"
	.tkinfo
        /*0018*/ 	.word	0x00000002
        /*0030*/ 	.string	""
        /*0030*/ 	.string	"ptxas"
        /*0030*/ 	.string	"Cuda compilation tools, release 13.0, V13.0.88"
        /*0030*/ 	.string	"Build cuda_13.0.r13.0/compiler.36424714_0"
        /*0030*/ 	.string	"-arch sm_100 -m 64 "



//--------------------- .note.nv.cuinfo           --------------------------
	.section	.note.nv.cuinfo,"",@"SHT_NOTE"
	.sectionflags	@"SHF_NOTE_NV_CUINFO"
        /*0018*/ 	.short	0x0002
        /*001a*/ 	.short	0x0064
        /*001c*/ 	.short	0x0082
	.zero		2


//--------------------- .nv.info                  --------------------------
	.section	.nv.info,"",@"SHT_CUDA_INFO"
	.align	4


	//----- nvinfo : EIATTR_REGCOUNT
	.align		4
        /*0000*/ 	.byte	0x04, 0x2f
        /*0002*/ 	.short	(.L_1 - .L_0)
	.align		4
.L_0:
        /*0004*/ 	.word	index@(move)
        /*0008*/ 	.word	0x0000000b


	//----- nvinfo : EIATTR_FRAME_SIZE
	.align		4
.L_1:
        /*000c*/ 	.byte	0x04, 0x11
        /*000e*/ 	.short	(.L_3 - .L_2)
	.align		4
.L_2:
        /*0010*/ 	.word	index@(move)
        /*0014*/ 	.word	0x00000000


	//----- nvinfo : EIATTR_MIN_STACK_SIZE
	.align		4
.L_3:
        /*0018*/ 	.byte	0x04, 0x12
        /*001a*/ 	.short	(.L_5 - .L_4)
	.align		4
.L_4:
        /*001c*/ 	.word	index@(move)
        /*0020*/ 	.word	0x00000000
.L_5:


//--------------------- .nv.compat                --------------------------
	.section	.nv.compat,"",@"SHT_CUDA_COMPAT_INFO"
	.align	4
        /*0000*/ 	.byte	0x02, 0x09, 0x00, 0x00, 0x02, 0x02, 0x01, 0x00, 0x02, 0x05, 0x05, 0x00, 0x03, 0x07, 0x01, 0x01
        /*0010*/ 	.byte	0x02, 0x03, 0x00, 0x00, 0x02, 0x06, 0x01, 0x00, 0x04, 0x0b, 0x08, 0x00, 0x09, 0x00, 0x00, 0x00
        /*0020*/ 	.byte	0x00, 0x00, 0x00, 0x00


//--------------------- .nv.info.move             --------------------------
	.section	.nv.info.move,"",@"SHT_CUDA_INFO"
	.sectionflags	@""
	.align	4


	//----- nvinfo : EIATTR_CUDA_API_VERSION
	.align		4
        /*0000*/ 	.byte	0x04, 0x37
        /*0002*/ 	.short	(.L_7 - .L_6)
.L_6:
        /*0004*/ 	.word	0x00000082


	//----- nvinfo : EIATTR_KPARAM_INFO
	.align		4
.L_7:
        /*0008*/ 	.byte	0x04, 0x17
        /*000a*/ 	.short	(.L_9 - .L_8)
.L_8:
        /*000c*/ 	.word	0x00000000
        /*0010*/ 	.short	0x0002
        /*0012*/ 	.short	0x0008
        /*0014*/ 	.byte	0x00, 0xf5, 0x21, 0x00


	//----- nvinfo : EIATTR_KPARAM_INFO
	.align		4
.L_9:
        /*0018*/ 	.byte	0x04, 0x17
        /*001a*/ 	.short	(.L_11 - .L_10)
.L_10:
        /*001c*/ 	.word	0x00000000
        /*0020*/ 	.short	0x0001
        /*0022*/ 	.short	0x0004
        /*0024*/ 	.byte	0x00, 0xf0, 0x11, 0x00


	//----- nvinfo : EIATTR_KPARAM_INFO
	.align		4
.L_11:
        /*0028*/ 	.byte	0x04, 0x17
        /*002a*/ 	.short	(.L_13 - .L_12)
.L_12:
        /*002c*/ 	.word	0x00000000
        /*0030*/ 	.short	0x0000
        /*0032*/ 	.short	0x0000
        /*0034*/ 	.byte	0x00, 0xf0, 0x11, 0x00


	//----- nvinfo : EIATTR_SPARSE_MMA_MASK
	.align		4
.L_13:
        /*0038*/ 	.byte	0x03, 0x50
        /*003a*/ 	.short	0x0000


	//----- nvinfo : EIATTR_MAXREG_COUNT
	.align		4
        /*003c*/ 	.byte	0x03, 0x1b
        /*003e*/ 	.short	0x00ff


	//----- nvinfo : EIATTR_MERCURY_ISA_VERSION
	.align		4
        /*0040*/ 	.byte	0x03, 0x5f
        /*0042*/ 	.short	0x0101


	//----- nvinfo : EIATTR_VRC_CTA_INIT_COUNT
	.align		4
        /*0044*/ 	.byte	0x02, 0x4a
	.zero		1
	.zero		1


	//----- nvinfo : EIATTR_EXIT_INSTR_OFFSETS
	.align		4
        /*0048*/ 	.byte	0x04, 0x1c
        /*004a*/ 	.short	(.L_15 - .L_14)


	//   ....[0]....
.L_14:
        /*004c*/ 	.word	0x00000090


	//   ....[1]....
        /*0050*/ 	.word	0x00000230


	//----- nvinfo : EIATTR_CBANK_PARAM_SIZE
	.align		4
.L_15:
        /*0054*/ 	.byte	0x03, 0x19
        /*0056*/ 	.short	0x0010


	//----- nvinfo : EIATTR_PARAM_CBANK
	.align		4
        /*0058*/ 	.byte	0x04, 0x0a
        /*005a*/ 	.short	(.L_17 - .L_16)
	.align		4
.L_16:
        /*005c*/ 	.word	index@(.nv.constant0.move)
        /*0060*/ 	.short	0x0380
        /*0062*/ 	.short	0x0010


	//----- nvinfo : EIATTR_SW_WAR
	.align		4
.L_17:
        /*0064*/ 	.byte	0x04, 0x36
        /*0066*/ 	.short	(.L_19 - .L_18)
.L_18:
        /*0068*/ 	.word	0x00000008
.L_19:


//--------------------- .nv.callgraph             --------------------------
	.section	.nv.callgraph,"",@"SHT_CUDA_CALLGRAPH"
	.align	4
	.sectionentsize	8
	.align		4
        /*0000*/ 	.word	0x00000000
	.align		4
        /*0004*/ 	.word	0xffffffff
	.align		4
        /*0008*/ 	.word	0x00000000
	.align		4
        /*000c*/ 	.word	0xfffffffe
	.align		4
        /*0010*/ 	.word	0x00000000
	.align		4
        /*0014*/ 	.word	0xfffffffd
	.align		4
        /*0018*/ 	.word	0x00000000
	.align		4
        /*001c*/ 	.word	0xfffffffc


//--------------------- .text.move                --------------------------
	.section	.text.move,"ax",@progbits
	.align	128
        .global         move
        .type           move,@function
        .size           move,(.L_x_1 - move)
        .other          move,@"STO_CUDA_ENTRY STV_DEFAULT"
move:
.text.move:
[----:B------:R-:W-:Y:S01]  /*0000*/  LDC R1, c[0x0][0x37c] ;  /* 0x0000df00ff017b82 */ /* 0x000fe20000000800 */
[----:B------:R-:W0:Y:S07]  /*0010*/  S2R R3, SR_TID.X ;  /* 0x0000000000037919 */ /* 0x000e2e0000002100 */
[----:B------:R-:W0:Y:S01]  /*0020*/  S2UR UR4, SR_CTAID.X ;  /* 0x00000000000479c3 */ /* 0x000e220000002500 */
[----:B------:R-:W1:Y:S07]  /*0030*/  LDCU UR5, c[0x0][0x380] ;  /* 0x00007000ff0577ac */ /* 0x000e6e0008000800 */
[----:B------:R-:W0:Y:S02]  /*0040*/  LDC R0, c[0x0][0x360] ;  /* 0x0000d800ff007b82 */ /* 0x000e240000000800 */
[----:B0-----:R-:W-:-:S05]  /*0050*/  IMAD R0, R0, UR4, R3 ;  /* 0x0000000400007c24 */ /* 0x001fca000f8e0203 */
[----:B------:R-:W-:-:S04]  /*0060*/  LEA R2, R0, 0x1, 0x1 ;  /* 0x0000000100027811 */ /* 0x000fc800078e08ff */
[----:B-1----:R-:W-:-:S04]  /*0070*/  ISETP.GE.AND P0, PT, R2, UR5, PT ;  /* 0x0000000502007c0c */ /* 0x002fc8000bf06270 */
[----:B------:R-:W-:-:S13]  /*0080*/  ISETP.LT.OR P0, PT, R0, 0x3, P0 ;  /* 0x000000030000780c */ /* 0x000fda0000701670 */
[----:B------:R-:W-:Y:S05]  /*0090*/  @P0 EXIT ;  /* 0x000000000000094d */ /* 0x000fea0003800000 */
[----:B------:R-:W0:Y:S01]  /*00a0*/  LDCU UR6, c[0x0][0x384] ;  /* 0x00007080ff0677ac */ /* 0x000e220008000800 */
[----:B------:R-:W1:Y:S01]  /*00b0*/  LDC.64 R4, c[0x0][0x388] ;  /* 0x0000e200ff047b82 */ /* 0x000e620000000a00 */
[----:B------:R-:W2:Y:S01]  /*00c0*/  LDCU.64 UR4, c[0x0][0x358] ;  /* 0x00006b00ff0477ac */ /* 0x000ea20008000a00 */
[----:B0-----:R-:W-:-:S05]  /*00d0*/  LEA R2, R0, UR6, 0x1 ;  /* 0x0000000600027c11 */ /* 0x001fca000f8e08ff */
[----:B------:R-:W-:-:S04]  /*00e0*/  VIADD R3, R2, 0xfffffffe ;  /* 0xfffffffe02037836 */ /* 0x000fc80000000000 */
[----:B-1----:R-:W-:-:S05]  /*00f0*/  IMAD.WIDE R2, R3, 0x4, R4 ;  /* 0x0000000403027825 */ /* 0x002fca00078e0204 */
[----:B--2---:R-:W2:Y:S04]  /*0100*/  LDG.E R7, desc[UR4][R2.64+0x8] ;  /* 0x0000080402077981 */ /* 0x004ea8000c1e1900 */
[----:B------:R-:W3:Y:S04]  /*0110*/  LDG.E R8, desc[UR4][R2.64+0x10] ;  /* 0x0000100402087981 */ /* 0x000ee8000c1e1900 */
[----:B------:R0:W4:Y:S02]  /*0120*/  LDG.E.U8 R6, desc[UR4][R2.64] ;  /* 0x0000000402067981 */ /* 0x000124000c1e1100 */
[----:B0-----:R-:W-:-:S05]  /*0130*/  LEA R3, R0, -UR6, 0x1 ;  /* 0x8000000600037c11 */ /* 0x001fca000f8e08ff */
[----:B------:R-:W-:Y:S01]  /*0140*/  IMAD.WIDE R2, R3, 0x4, R4 ;  /* 0x0000000403027825 */ /* 0x000fe200078e0204 */
[C---:B--2---:R-:W-:Y:S02]  /*0150*/  LOP3.LUT P1, RZ, R7.reuse, 0xff, RZ, 0xc0, !PT ;  /* 0x000000ff07ff7812 */ /* 0x044fe4000782c0ff */
[----:B------:R-:W-:Y:S02]  /*0160*/  LOP3.LUT R7, R7, 0xff, RZ, 0xc0, !PT ;  /* 0x000000ff07077812 */ /* 0x000fe400078ec0ff */
[----:B---3--:R-:W-:Y:S02]  /*0170*/  LOP3.LUT P0, RZ, R8, 0xff, RZ, 0xc0, !PT ;  /* 0x000000ff08ff7812 */ /* 0x008fe4000780c0ff */
[----:B------:R-:W-:Y:S02]  /*0180*/  ISETP.NE.AND P2, PT, R7, RZ, PT ;  /* 0x000000ff0700720c */ /* 0x000fe40003f45270 */
[----:B------:R-:W-:Y:S02]  /*0190*/  PLOP3.LUT P1, PT, P1, P0, PT, 0x80, 0x8 ;  /* 0x000000000008781c */ /* 0x000fe40000f21070 */
[----:B----4-:R-:W-:-:S02]  /*01a0*/  ISETP.NE.AND P2, PT, R6, RZ, !P2 ;  /* 0x000000ff0600720c */ /* 0x010fc40005745270 */
[----:B------:R-:W-:-:S04]  /*01b0*/  ISETP.EQ.AND P1, PT, R6, RZ, P1 ;  /* 0x000000ff0600720c */ /* 0x000fc80000f22270 */
[----:B------:R-:W-:-:S13]  /*01c0*/  PLOP3.LUT P2, PT, P1, P2, PT, 0xf8, 0x8f ;  /* 0x00000000008f781c */ /* 0x000fda0000f45f70 */
[----:B------:R-:W-:Y:S01]  /*01d0*/  @!P2 ISETP.NE.AND P1, PT, R7, RZ, PT ;  /* 0x000000ff0700a20c */ /* 0x000fe20003f25270 */
[----:B------:R-:W-:-:S03]  /*01e0*/  IMAD.MOV.U32 R7, RZ, RZ, 0x1 ;  /* 0x00000001ff077424 */ /* 0x000fc600078e00ff */
[----:B------:R-:W-:-:S04]  /*01f0*/  @!P2 ISETP.NE.AND P1, PT, R6, RZ, P1 ;  /* 0x000000ff0600a20c */ /* 0x000fc80000f25270 */
[----:B------:R-:W-:-:S04]  /*0200*/  @!P2 PLOP3.LUT P1, PT, P1, P0, PT, 0x80, 0x8 ;  /* 0x000000000008a81c */ /* 0x000fc80000f21070 */
[----:B------:R-:W-:-:S05]  /*0210*/  @!P2 SEL R7, RZ, 0x1, !P1 ;  /* 0x00000001ff07a807 */ /* 0x000fca0004800000 */
[----:B------:R-:W-:Y:S01]  /*0220*/  STG.E desc[UR4][R2.64+0x4], R7 ;  /* 0x0000040702007986 */ /* 0x000fe2000c101904 */
[----:B------:R-:W-:Y:S05]  /*0230*/  EXIT ;  /* 0x000000000000794d */ /* 0x000fea0003800000 */
.L_x_0:
[----:B------:R-:W-:-:S00]  /*0240*/  BRA `(.L_x_0) ;  /* 0xfffffffc00fc7947 */ /* 0x000fc0000383ffff */
[----:B------:R-:W-:-:S00]  /*0250*/  NOP ;  /* 0x0000000000007918 */ /* 0x000fc00000000000 */
        /* <DEDUP_REMOVED lines=10> */
.L_x_1:


//--------------------- .nv.shared.reserved.0     --------------------------
	.section	.nv.shared.reserved.0,"aw",@nobits
	.weak		__nv_reservedSMEM_offset_0_alias
	.size		__nv_reservedSMEM_offset_0_alias, 0, 64
	.other		__nv_reservedSMEM_offset_0_alias,@"STO_CUDA_RESERVED_SHARED STV_DEFAULT"
__nv_reservedSMEM_offset_0_alias:
	.zero		0
	.zero		64


//--------------------- .nv.constant0.move        --------------------------
	.section	.nv.constant0.move,"a",@progbits
	.sectionflags	@""
	.align	4
.nv.constant0.move:
	.zero		912


//--------------------- SYMBOLS --------------------------

	.type		.nv.reservedSmem.offset0,@object
	.size		.nv.reservedSmem.offset0,0x4
